	.headerflags	@"EF_CUDA_TEXMODE_UNIFIED EF_CUDA_64BIT_ADDRESS EF_CUDA_ACCELERATORS EF_CUDA_SM90 EF_CUDA_VIRTUAL_SM(EF_CUDA_SM90)"
	.elftype	@"ET_EXEC"


//--------------------- .nv.info                  --------------------------
	.section	.nv.info,"",@"SHT_CUDA_INFO"
	.align	4


	//----- nvinfo : EIATTR_REGCOUNT
	.align		4
        /*0000*/ 	.byte	0x04, 0x2f
        /*0002*/ 	.short	(.L_3 - .L_2)
	.align		4
.L_2:
        /*0004*/ 	.word	index@(triton_poi_fused__native_batch_norm_legit_no_training_convolution_hardtanh_0)
        /*0008*/ 	.word	0x00000016


	//----- nvinfo : EIATTR_MIN_STACK_SIZE
	.align		4
.L_3:
        /*000c*/ 	.byte	0x04, 0x12
        /*000e*/ 	.short	(.L_5 - .L_4)
	.align		4
.L_4:
        /*0010*/ 	.word	index@(triton_poi_fused__native_batch_norm_legit_no_training_convolution_hardtanh_0)
        /*0014*/ 	.word	0x00000000


	//----- nvinfo : EIATTR_FRAME_SIZE
	.align		4
.L_5:
        /*0018*/ 	.byte	0x04, 0x11
        /*001a*/ 	.short	(.L_7 - .L_6)
	.align		4
.L_6:
        /*001c*/ 	.word	index@(triton_poi_fused__native_batch_norm_legit_no_training_convolution_hardtanh_0)
        /*0020*/ 	.word	0x00000000


	//----- nvinfo : EIATTR_MIN_STACK_SIZE
	.align		4
.L_7:
        /*0024*/ 	.byte	0x04, 0x12
        /*0026*/ 	.short	(.L_9 - .L_8)
	.align		4
.L_8:
        /*0028*/ 	.word	index@(triton_poi_fused__native_batch_norm_legit_no_training_convolution_hardtanh_0)
        /*002c*/ 	.word	0x00000000
.L_9:


//--------------------- .nv.info.triton_poi_fused__native_batch_norm_legit_no_training_convolution_hardtanh_0 --------------------------
	.section	.nv.info.triton_poi_fused__native_batch_norm_legit_no_training_convolution_hardtanh_0,"",@"SHT_CUDA_INFO"
	.sectionflags	@""
	.align	4


	//----- nvinfo : EIATTR_CUDA_API_VERSION
	.align		4
        /*0000*/ 	.byte	0x04, 0x37
        /*0002*/ 	.short	(.L_11 - .L_10)
.L_10:
        /*0004*/ 	.word	0x0000007c


	//----- nvinfo : EIATTR_KPARAM_INFO
	.align		4
.L_11:
        /*0008*/ 	.byte	0x04, 0x17
        /*000a*/ 	.short	(.L_13 - .L_12)
.L_12:
        /*000c*/ 	.word	0x00000000
        /*0010*/ 	.short	0x0007
        /*0012*/ 	.short	0x0038
        /*0014*/ 	.byte	0x00, 0xf0, 0x11, 0x00


	//----- nvinfo : EIATTR_KPARAM_INFO
	.align		4
.L_13:
        /*0018*/ 	.byte	0x04, 0x17
        /*001a*/ 	.short	(.L_15 - .L_14)
.L_14:
        /*001c*/ 	.word	0x00000000
        /*0020*/ 	.short	0x0006
        /*0022*/ 	.short	0x0030
        /*0024*/ 	.byte	0x00, 0xf4, 0x21, 0x00


	//----- nvinfo : EIATTR_KPARAM_INFO
	.align		4
.L_15:
        /*0028*/ 	.byte	0x04, 0x17
        /*002a*/ 	.short	(.L_17 - .L_16)
.L_16:
        /*002c*/ 	.word	0x00000000
        /*0030*/ 	.short	0x0005
        /*0032*/ 	.short	0x0028
        /*0034*/ 	.byte	0x00, 0xf4, 0x21, 0x00


	//----- nvinfo : EIATTR_KPARAM_INFO
	.align		4
.L_17:
        /*0038*/ 	.byte	0x04, 0x17
        /*003a*/ 	.short	(.L_19 - .L_18)
.L_18:
        /*003c*/ 	.word	0x00000000
        /*0040*/ 	.short	0x0004
        /*0042*/ 	.short	0x0020
        /*0044*/ 	.byte	0x00, 0xf4, 0x21, 0x00


	//----- nvinfo : EIATTR_KPARAM_INFO
	.align		4
.L_19:
        /*0048*/ 	.byte	0x04, 0x17
        /*004a*/ 	.short	(.L_21 - .L_20)
.L_20:
        /*004c*/ 	.word	0x00000000
        /*0050*/ 	.short	0x0003
        /*0052*/ 	.short	0x0018
        /*0054*/ 	.byte	0x00, 0xf4, 0x21, 0x00


	//----- nvinfo : EIATTR_KPARAM_INFO
	.align		4
.L_21:
        /*0058*/ 	.byte	0x04, 0x17
        /*005a*/ 	.short	(.L_23 - .L_22)
.L_22:
        /*005c*/ 	.word	0x00000000
        /*0060*/ 	.short	0x0002
        /*0062*/ 	.short	0x0010
        /*0064*/ 	.byte	0x00, 0xf4, 0x21, 0x00


	//----- nvinfo : EIATTR_KPARAM_INFO
	.align		4
.L_23:
        /*0068*/ 	.byte	0x04, 0x17
        /*006a*/ 	.short	(.L_25 - .L_24)
.L_24:
        /*006c*/ 	.word	0x00000000
        /*0070*/ 	.short	0x0001
        /*0072*/ 	.short	0x0008
        /*0074*/ 	.byte	0x00, 0xf4, 0x21, 0x00


	//----- nvinfo : EIATTR_KPARAM_INFO
	.align		4
.L_25:
        /*0078*/ 	.byte	0x04, 0x17
        /*007a*/ 	.short	(.L_27 - .L_26)
.L_26:
        /*007c*/ 	.word	0x00000000
        /*0080*/ 	.short	0x0000
        /*0082*/ 	.short	0x0000
        /*0084*/ 	.byte	0x00, 0xf4, 0x21, 0x00


	//----- nvinfo : EIATTR_SPARSE_MMA_MASK
	.align		4
.L_27:
        /*0088*/ 	.byte	0x03, 0x50
        /*008a*/ 	.short	0x0000


	//----- nvinfo : EIATTR_MAXREG_COUNT
	.align		4
        /*008c*/ 	.byte	0x03, 0x1b
        /*008e*/ 	.short	0x00ff


	//----- nvinfo : EIATTR_EXIT_INSTR_OFFSETS
	.align		4
        /*0090*/ 	.byte	0x04, 0x1c
        /*0092*/ 	.short	(.L_29 - .L_28)


	//   ....[0]....
.L_28:
        /*0094*/ 	.word	0x000003a0


	//   ....[1]....
        /*0098*/ 	.word	0x000003c0


	//----- nvinfo : EIATTR_REQNTID
	.align		4
.L_29:
        /*009c*/ 	.byte	0x04, 0x10
        /*009e*/ 	.short	(.L_31 - .L_30)
.L_30:
        /*00a0*/ 	.word	0x00000080
        /*00a4*/ 	.word	0x00000001
        /*00a8*/ 	.word	0x00000001


	//----- nvinfo : EIATTR_CBANK_PARAM_SIZE
	.align		4
.L_31:
        /*00ac*/ 	.byte	0x03, 0x19
        /*00ae*/ 	.short	0x003c


	//----- nvinfo : EIATTR_PARAM_CBANK
	.align		4
        /*00b0*/ 	.byte	0x04, 0x0a
        /*00b2*/ 	.short	(.L_33 - .L_32)
	.align		4
.L_32:
        /*00b4*/ 	.word	index@(.nv.constant0.triton_poi_fused__native_batch_norm_legit_no_training_convolution_hardtanh_0)
        /*00b8*/ 	.short	0x0210
        /*00ba*/ 	.short	0x003c


	//----- nvinfo : EIATTR_SW_WAR
	.align		4
.L_33:
        /*00bc*/ 	.byte	0x04, 0x36
        /*00be*/ 	.short	(.L_35 - .L_34)
.L_34:
        /*00c0*/ 	.word	0x00000008
.L_35:


//--------------------- .nv.callgraph             --------------------------
	.section	.nv.callgraph,"",@"SHT_CUDA_CALLGRAPH"
	.align	4
	.sectionentsize	8
	.align		4
        /*0000*/ 	.word	0x00000000
	.align		4
        /*0004*/ 	.word	0xffffffff
	.align		4
        /*0008*/ 	.word	0x00000000
	.align		4
        /*000c*/ 	.word	0xfffffffe
	.align		4
        /*0010*/ 	.word	0x00000000
	.align		4
        /*0014*/ 	.word	0xfffffffd
	.align		4
        /*0018*/ 	.word	0x00000000
	.align		4
        /*001c*/ 	.word	0xfffffffc


//--------------------- .nv.constant4             --------------------------
	.section	.nv.constant4,"a",@progbits
	.align	8
	.align		8
.nv.constant4:
        /*0000*/ 	.dword	_$_str
	.align		8
        /*0008*/ 	.dword	_$_str_$_2


//--------------------- .text.triton_poi_fused__native_batch_norm_legit_no_training_convolution_hardtanh_0 --------------------------
	.section	.text.triton_poi_fused__native_batch_norm_legit_no_training_convolution_hardtanh_0,"ax",@progbits
	.align	128
        .global         triton_poi_fused__native_batch_norm_legit_no_training_convolution_hardtanh_0
        .type           triton_poi_fused__native_batch_norm_legit_no_training_convolution_hardtanh_0,@function
        .size           triton_poi_fused__native_batch_norm_legit_no_training_convolution_hardtanh_0,(.L_x_1 - triton_poi_fused__native_batch_norm_legit_no_training_convolution_hardtanh_0)
        .other          triton_poi_fused__native_batch_norm_legit_no_training_convolution_hardtanh_0,@"STO_CUDA_ENTRY STV_DEFAULT"
triton_poi_fused__native_batch_norm_legit_no_training_convolution_hardtanh_0:
.text.triton_poi_fused__native_batch_norm_legit_no_training_convolution_hardtanh_0:
[----:B------:R-:W0:Y:S01]  /*0000*/  LDC R1, c[0x0][0x28] ;  /* 0x00000a00ff017b82 */ /* 0x000e220000000800 */
[----:B------:R-:W1:Y:S07]  /*0010*/  S2R R0, SR_TID.X ;  /* 0x0000000000007919 */ /* 0x000e6e0000002100 */
[----:B------:R-:W2:Y:S01]  /*0020*/  LDC.64 R12, c[0x0][0x228] ;  /* 0x00008a00ff0c7b82 */ /* 0x000ea20000000a00 */
[----:B------:R-:W-:Y:S01]  /*0030*/  ULDC.64 UR4, c[0x0][0x208] ;  /* 0x0000820000047ab9 */ /* 0x000fe20000000a00 */
[----:B------:R-:W3:Y:S06]  /*0040*/  S2R R3, SR_CTAID.X ;  /* 0x0000000000037919 */ /* 0x000eec0000002500 */
[----:B------:R-:W4:Y:S08]  /*0050*/  LDC.64 R10, c[0x0][0x218] ;  /* 0x00008600ff0a7b82 */ /* 0x000f300000000a00 */
[----:B------:R-:W5:Y:S08]  /*0060*/  LDC.64 R6, c[0x0][0x210] ;  /* 0x00008400ff067b82 */ /* 0x000f700000000a00 */
[----:B------:R-:W4:Y:S01]  /*0070*/  LDC.64 R14, c[0x0][0x220] ;  /* 0x00008800ff0e7b82 */ /* 0x000f220000000a00 */
[----:B-1----:R-:W-:-:S07]  /*0080*/  LOP3.LUT R0, R0, 0x7f, RZ, 0xc0, !PT ;  /* 0x0000007f00007812 */ /* 0x002fce00078ec0ff */
[----:B------:R-:W1:Y:S01]  /*0090*/  LDC.64 R16, c[0x0][0x230] ;  /* 0x00008c00ff107b82 */ /* 0x000e620000000a00 */
[----:B---3--:R-:W-:Y:S01]  /*00a0*/  SHF.R.S32.HI R2, RZ, 0x18, R3 ;  /* 0x00000018ff027819 */ /* 0x008fe20000011403 */
[----:B------:R-:W-:-:S03]  /*00b0*/  IMAD R0, R3, 0x80, R0 ;  /* 0x0000008003007824 */ /* 0x000fc600078e0200 */
[----:B------:R-:W-:-:S03]  /*00c0*/  SGXT R3, R2, 0x1 ;  /* 0x000000010203781a */ /* 0x000fc60000000200 */
[----:B------:R-:W3:Y:S01]  /*00d0*/  LDC.64 R4, c[0x0][0x238] ;  /* 0x00008e00ff047b82 */ /* 0x000ee20000000a00 */
[----:B------:R-:W-:Y:S02]  /*00e0*/  ISETP.GE.AND P0, PT, R0, 0x100, PT ;  /* 0x000001000000780c */ /* 0x000fe40003f06270 */
[----:B------:R-:W-:-:S04]  /*00f0*/  LEA.HI R3, R3, R0, RZ, 0x4 ;  /* 0x0000000003037211 */ /* 0x000fc800078f20ff */
[----:B------:R-:W-:-:S04]  /*0100*/  SHF.R.S32.HI R3, RZ, 0x4, R3 ;  /* 0x00000004ff037819 */ /* 0x000fc80000011403 */
[----:B------:R-:W-:-:S04]  /*0110*/  LEA.HI R2, R3, R3, RZ, 0x2 ;  /* 0x0000000303027211 */ /* 0x000fc800078f10ff */
[----:B------:R-:W-:-:S05]  /*0120*/  LOP3.LUT R2, R2, 0xfffffffc, RZ, 0xc0, !PT ;  /* 0xfffffffc02027812 */ /* 0x000fca00078ec0ff */
[----:B------:R-:W-:Y:S01]  /*0130*/  IMAD.IADD R19, R3, 0x1, -R2 ;  /* 0x0000000103137824 */ /* 0x000fe200078e0a02 */
[----:B------:R-:W-:-:S03]  /*0140*/  CS2R R2, SRZ ;  /* 0x0000000000027805 */ /* 0x000fc6000001ff00 */
[----:B--2---:R-:W-:-:S05]  /*0150*/  IMAD.WIDE R12, R19, 0x4, R12 ;  /* 0x00000004130c7825 */ /* 0x004fca00078e020c */
[----:B------:R2:W3:Y:S01]  /*0160*/  @!P0 LDG.E.EL R2, desc[UR4][R12.64] ;  /* 0x000000040c028981 */ /* 0x0004e2000c2e1900 */
[----:B------:R-:W-:Y:S01]  /*0170*/  CS2R R8, SRZ ;  /* 0x0000000000087805 */ /* 0x000fe2000001ff00 */
[----:B----4-:R-:W-:-:S04]  /*0180*/  IMAD.WIDE R10, R19, 0x4, R10 ;  /* 0x00000004130a7825 */ /* 0x010fc800078e020a */
[----:B-----5:R-:W-:Y:S01]  /*0190*/  IMAD.WIDE R6, R0, 0x4, R6 ;  /* 0x0000000400067825 */ /* 0x020fe200078e0206 */
[----:B------:R4:W5:Y:S03]  /*01a0*/  @!P0 LDG.E.EL R3, desc[UR4][R10.64] ;  /* 0x000000040a038981 */ /* 0x000966000c2e1900 */
[C---:B0-2---:R-:W-:Y:S01]  /*01b0*/  IMAD.WIDE R12, R19.reuse, 0x4, R14 ;  /* 0x00000004130c7825 */ /* 0x045fe200078e020e */
[----:B------:R-:W5:Y:S03]  /*01c0*/  @!P0 LDG.E R8, desc[UR4][R6.64] ;  /* 0x0000000406088981 */ /* 0x000f66000c1e1900 */
[----:B-1----:R-:W-:Y:S01]  /*01d0*/  IMAD.WIDE R14, R19, 0x4, R16 ;  /* 0x00000004130e7825 */ /* 0x002fe200078e0210 */
[----:B------:R-:W2:Y:S01]  /*01e0*/  @!P0 LDG.E.EL R9, desc[UR4][R12.64] ;  /* 0x000000040c098981 */ /* 0x000ea2000c2e1900 */
[----:B------:R-:W-:-:S02]  /*01f0*/  CS2R R16, SRZ ;  /* 0x0000000000107805 */ /* 0x000fc4000001ff00 */
[----:B---3--:R-:W-:-:S04]  /*0200*/  IMAD.WIDE R4, R19, 0x4, R4 ;  /* 0x0000000413047825 */ /* 0x008fc800078e0204 */
[----:B------:R-:W3:Y:S04]  /*0210*/  @!P0 LDG.E.EL R16, desc[UR4][R14.64] ;  /* 0x000000040e108981 */ /* 0x000ee8000c2e1900 */
[----:B------:R0:W3:Y:S01]  /*0220*/  @!P0 LDG.E.EL R17, desc[UR4][R4.64] ;  /* 0x0000000404118981 */ /* 0x0000e2000c2e1900 */
[----:B----4-:R-:W-:Y:S02]  /*0230*/  IMAD.MOV.U32 R11, RZ, RZ, 0x3e800000 ;  /* 0x3e800000ff0b7424 */ /* 0x010fe400078e00ff */
[----:B------:R-:W-:-:S04]  /*0240*/  FADD R2, R2, 9.9999997473787516356e-06 ;  /* 0x3727c5ac02027421 */ /* 0x000fc80000000000 */
[----:B------:R-:W1:Y:S02]  /*0250*/  MUFU.SQRT R18, R2 ;  /* 0x0000000200127308 */ /* 0x000e640000002000 */
[C---:B-1----:R-:W-:Y:S02]  /*0260*/  FSETP.GT.AND P1, PT, R18.reuse, 8.50705917302346158658e+37, PT ;  /* 0x7e8000001200780b */ /* 0x042fe40003f24000 */
[----:B------:R-:W-:-:S11]  /*0270*/  FSETP.GEU.AND P2, PT, R18, 1.175494350822287508e-38, PT ;  /* 0x008000001200780b */ /* 0x000fd60003f4e000 */
[----:B------:R-:W-:-:S04]  /*0280*/  @P1 FMUL R18, R18, 0.25 ;  /* 0x3e80000012121820 */ /* 0x000fc80000400000 */
[----:B------:R-:W-:-:S06]  /*0290*/  @!P2 FMUL R18, R18, 16777216 ;  /* 0x4b8000001212a820 */ /* 0x000fcc0000400000 */
[----:B------:R-:W0:Y:S01]  /*02a0*/  MUFU.RCP R18, R18 ;  /* 0x0000001200127308 */ /* 0x000e220000001000 */
[----:B------:R-:W-:Y:S01]  /*02b0*/  FSEL R11, R11, 1, P1 ;  /* 0x3f8000000b0b7808 */ /* 0x000fe20000800000 */
[----:B-----5:R-:W-:Y:S02]  /*02c0*/  FADD R8, R3, R8 ;  /* 0x0000000803087221 */ /* 0x020fe40000000000 */
[----:B------:R-:W1:Y:S02]  /*02d0*/  LDC.64 R2, c[0x0][0x240] ;  /* 0x00009000ff027b82 */ /* 0x000e640000000a00 */
[----:B------:R-:W-:Y:S01]  /*02e0*/  @!P2 FMUL R11, R11, 16777216 ;  /* 0x4b8000000b0ba820 */ /* 0x000fe20000400000 */
[----:B--2---:R-:W-:-:S03]  /*02f0*/  FADD R9, R8, -R9 ;  /* 0x8000000908097221 */ /* 0x004fc60000000000 */
[----:B0-----:R-:W-:-:S04]  /*0300*/  FMUL R4, R18, R11 ;  /* 0x0000000b12047220 */ /* 0x001fc80000400000 */
[----:B------:R-:W-:-:S04]  /*0310*/  FMUL R4, R9, R4 ;  /* 0x0000000409047220 */ /* 0x000fc80000400000 */
[----:B---3--:R-:W-:-:S05]  /*0320*/  FFMA R4, R4, R16, R17 ;  /* 0x0000001004047223 */ /* 0x008fca0000000011 */
[----:B------:R-:W-:-:S04]  /*0330*/  FSETP.GTU.AND P1, PT, R4, RZ, PT ;  /* 0x000000ff0400720b */ /* 0x000fc80003f2c000 */
[----:B------:R-:W-:-:S04]  /*0340*/  FSEL R5, R4, RZ, P1 ;  /* 0x000000ff04057208 */ /* 0x000fc80000800000 */
[C---:B------:R-:W-:Y:S01]  /*0350*/  FSETP.GEU.AND P1, PT, R5.reuse, 6, PT ;  /* 0x40c000000500780b */ /* 0x040fe20003f2e000 */
[----:B------:R0:W-:Y:S01]  /*0360*/  @!P0 STG.E desc[UR4][R6.64], R8 ;  /* 0x0000000806008986 */ /* 0x0001e2000c101904 */
[----:B------:R-:W-:Y:S01]  /*0370*/  FSETP.NAN.AND P2, PT, R5, R5, PT ;  /* 0x000000050500720b */ /* 0x000fe20003f48000 */
[----:B-1----:R-:W-:-:S10]  /*0380*/  IMAD.WIDE R2, R0, 0x4, R2 ;  /* 0x0000000400027825 */ /* 0x002fd400078e0202 */
[----:B------:R-:W-:Y:S01]  /*0390*/  @P1 SEL R5, R5, 0x40c00000, P2 ;  /* 0x40c0000005051807 */ /* 0x000fe20001000000 */
[----:B0-----:R-:W-:Y:S06]  /*03a0*/  @P0 EXIT ;  /* 0x000000000000094d */ /* 0x001fec0003800000 */
[----:B------:R-:W-:Y:S01]  /*03b0*/  STG.E desc[UR4][R2.64], R5 ;  /* 0x0000000502007986 */ /* 0x000fe2000c101904 */
[----:B------:R-:W-:Y:S05]  /*03c0*/  EXIT ;  /* 0x000000000000794d */ /* 0x000fea0003800000 */
.L_x_0:
[----:B------:R-:W-:-:S00]  /*03d0*/  BRA `(.L_x_0) ;  /* 0xfffffffc00fc7947 */ /* 0x000fc0000383ffff */
[----:B------:R-:W-:-:S00]  /*03e0*/  NOP ;  /* 0x0000000000007918 */ /* 0x000fc00000000000 */
        /* <DEDUP_REMOVED lines=9> */
.L_x_1:


//--------------------- .nv.global.init           --------------------------
	.section	.nv.global.init,"aw",@progbits
.nv.global.init:
	.type		_$_str,@object
	.size		_$_str,(_$_str_$_2 - _$_str)
_$_str:
        /*0000*/ 	.byte	0x5f, 0x5f, 0x43, 0x55, 0x44, 0x41, 0x5f, 0x46, 0x54, 0x5a, 0x00
	.type		_$_str_$_2,@object
	.size		_$_str_$_2,(.L_1 - _$_str_$_2)
_$_str_$_2:
        /*000b*/ 	.byte	0x5f, 0x5f, 0x43, 0x55, 0x44, 0x41, 0x5f, 0x50, 0x52, 0x45, 0x43, 0x5f, 0x53, 0x51, 0x52, 0x54
        /*001b*/ 	.byte	0x00
.L_1:


//--------------------- .nv.constant0.triton_poi_fused__native_batch_norm_legit_no_training_convolution_hardtanh_0 --------------------------
	.section	.nv.constant0.triton_poi_fused__native_batch_norm_legit_no_training_convolution_hardtanh_0,"a",@progbits
	.sectionflags	@""
	.align	4
.nv.constant0.triton_poi_fused__native_batch_norm_legit_no_training_convolution_hardtanh_0:
	.zero		588
